//
// Generated by NVIDIA NVVM Compiler
//
// Compiler Build ID: CL-36424714
// Cuda compilation tools, release 13.0, V13.0.88
// Based on NVVM 20.0.0
//

.version 9.0
.target sm_100
.address_size 64

	// .globl	_Z6kernelPiS_
.extern .func  (.param .b32 func_retval0) vprintf
(
	.param .b64 vprintf_param_0,
	.param .b64 vprintf_param_1
)
;
.global .align 1 .b8 $str[35] = {72, 101, 108, 108, 111, 44, 32, 119, 111, 114, 108, 100, 33, 32, 98, 32, 37, 100, 32, 44, 32, 116, 32, 37, 100, 32, 44, 32, 103, 32, 37, 100, 32, 10};

.visible .entry _Z6kernelPiS_(
	.param .u64 .ptr .align 1 _Z6kernelPiS__param_0,
	.param .u64 .ptr .align 1 _Z6kernelPiS__param_1
)
{
	.local .align 8 .b8 	__local_depot0[16];
	.reg .b64 	%SP;
	.reg .b64 	%SPL;
	.reg .b32 	%r<9>;
	.reg .b64 	%rd<12>;

	mov.u64 	%SPL, __local_depot0;
	cvta.local.u64 	%SP, %SPL;
	ld.param.u64 	%rd1, [_Z6kernelPiS__param_0];
	ld.param.u64 	%rd2, [_Z6kernelPiS__param_1];
	cvta.to.global.u64 	%rd3, %rd1;
	cvta.to.global.u64 	%rd4, %rd2;
	add.u64 	%rd5, %SP, 0;
	add.u64 	%rd6, %SPL, 0;
	mov.u32 	%r1, %ctaid.x;
	mov.u32 	%r2, %ntid.x;
	mov.u32 	%r3, %tid.x;
	mad.lo.s32 	%r4, %r1, %r2, %r3;
	mul.wide.s32 	%rd7, %r4, 4;
	add.s64 	%rd8, %rd4, %rd7;
	ld.global.u32 	%r5, [%rd8];
	add.s32 	%r6, %r5, %r4;
	add.s64 	%rd9, %rd3, %rd7;
	st.global.u32 	[%rd9], %r6;
	st.local.v2.u32 	[%rd6], {%r1, %r3};
	st.local.u32 	[%rd6+8], %r4;
	mov.u64 	%rd10, $str;
	cvta.global.u64 	%rd11, %rd10;
	{ // callseq 0, 0
	.param .b64 param0;
	st.param.b64 	[param0], %rd11;
	.param .b64 param1;
	st.param.b64 	[param1], %rd5;
	.param .b32 retval0;
	call.uni (retval0), 
	vprintf, 
	(
	param0, 
	param1
	);
	ld.param.b32 	%r7, [retval0];
	} // callseq 0
	ret;

}


// ===== COMPILED SASS (sm_100) =====

	.target	sm_100

	.elftype	@"ET_EXEC"


//--------------------- .note.nv.tkinfo           --------------------------
	.section	.note.nv.tkinfo,"",@"SHT_NOTE"
	.sectionflags	@"SHF_NOTE_NV_TKINFO"
	.tkinfo
        /*0018*/ 	.word	0x00000002
        /*0030*/ 	.string	""
        /*0030*/ 	.string	"ptxas"
        /*0030*/ 	.string	"Cuda compilation tools, release 13.0, V13.0.88"
        /*0030*/ 	.string	"Build cuda_13.0.r13.0/compiler.36424714_0"
        /*0030*/ 	.string	"-arch sm_100 -m 64 "



//--------------------- .note.nv.cuinfo           --------------------------
	.section	.note.nv.cuinfo,"",@"SHT_NOTE"
	.sectionflags	@"SHF_NOTE_NV_CUINFO"
        /*0018*/ 	.short	0x0002
        /*001a*/ 	.short	0x0064
        /*001c*/ 	.short	0x0082
	.zero		2


//--------------------- .nv.info                  --------------------------
	.section	.nv.info,"",@"SHT_CUDA_INFO"
	.align	4


	//----- nvinfo : EIATTR_REGCOUNT
	.align		4
        /*0000*/ 	.byte	0x04, 0x2f
        /*0002*/ 	.short	(.L_2 - .L_1)
	.align		4
.L_1:
        /*0004*/ 	.word	index@(_Z6kernelPiS_)
        /*0008*/ 	.word	0x00000018


	//----- nvinfo : EIATTR_FRAME_SIZE
	.align		4
.L_2:
        /*000c*/ 	.byte	0x04, 0x11
        /*000e*/ 	.short	(.L_4 - .L_3)
	.align		4
.L_3:
        /*0010*/ 	.word	index@(_Z6kernelPiS_)
        /*0014*/ 	.word	0x00000010


	//----- nvinfo : EIATTR_MIN_STACK_SIZE
	.align		4
.L_4:
        /*0018*/ 	.byte	0x04, 0x12
        /*001a*/ 	.short	(.L_6 - .L_5)
	.align		4
.L_5:
        /*001c*/ 	.word	index@(_Z6kernelPiS_)
        /*0020*/ 	.word	0x00000010
.L_6:


//--------------------- .nv.compat                --------------------------
	.section	.nv.compat,"",@"SHT_CUDA_COMPAT_INFO"
	.align	4
        /*0000*/ 	.byte	0x02, 0x09, 0x00, 0x00, 0x02, 0x02, 0x01, 0x00, 0x02, 0x05, 0x05, 0x00, 0x03, 0x07, 0x01, 0x01
        /*0010*/ 	.byte	0x02, 0x03, 0x00, 0x00, 0x02, 0x06, 0x01, 0x00, 0x04, 0x0b, 0x08, 0x00, 0x09, 0x00, 0x00, 0x00
        /*0020*/ 	.byte	0x00, 0x00, 0x00, 0x00


//--------------------- .nv.info._Z6kernelPiS_    --------------------------
	.section	.nv.info._Z6kernelPiS_,"",@"SHT_CUDA_INFO"
	.sectionflags	@""
	.align	4


	//----- nvinfo : EIATTR_CUDA_API_VERSION
	.align		4
        /*0000*/ 	.byte	0x04, 0x37
        /*0002*/ 	.short	(.L_8 - .L_7)
.L_7:
        /*0004*/ 	.word	0x00000082


	//----- nvinfo : EIATTR_KPARAM_INFO
	.align		4
.L_8:
        /*0008*/ 	.byte	0x04, 0x17
        /*000a*/ 	.short	(.L_10 - .L_9)
.L_9:
        /*000c*/ 	.word	0x00000000
        /*0010*/ 	.short	0x0001
        /*0012*/ 	.short	0x0008
        /*0014*/ 	.byte	0x00, 0xf5, 0x21, 0x00


	//----- nvinfo : EIATTR_KPARAM_INFO
	.align		4
.L_10:
        /*0018*/ 	.byte	0x04, 0x17
        /*001a*/ 	.short	(.L_12 - .L_11)
.L_11:
        /*001c*/ 	.word	0x00000000
        /*0020*/ 	.short	0x0000
        /*0022*/ 	.short	0x0000
        /*0024*/ 	.byte	0x00, 0xf5, 0x21, 0x00


	//----- nvinfo : EIATTR_SPARSE_MMA_MASK
	.align		4
.L_12:
        /*0028*/ 	.byte	0x03, 0x50
        /*002a*/ 	.short	0x0000


	//----- nvinfo : EIATTR_MAXREG_COUNT
	.align		4
        /*002c*/ 	.byte	0x03, 0x1b
        /*002e*/ 	.short	0x00ff


	//----- nvinfo : EIATTR_EXTERNS
	.align		4
        /*0030*/ 	.byte	0x04, 0x0f
        /*0032*/ 	.short	(.L_14 - .L_13)


	//   ....[0]....
	.align		4
.L_13:
        /*0034*/ 	.word	index@(vprintf)


	//----- nvinfo : EIATTR_MERCURY_ISA_VERSION
	.align		4
.L_14:
        /*0038*/ 	.byte	0x03, 0x5f
        /*003a*/ 	.short	0x0101


	//----- nvinfo : EIATTR_VRC_CTA_INIT_COUNT
	.align		4
        /*003c*/ 	.byte	0x02, 0x4a
	.zero		1
	.zero		1


	//----- nvinfo : EIATTR_SYSCALL_OFFSETS
	.align		4
        /*0040*/ 	.byte	0x04, 0x46
        /*0042*/ 	.short	(.L_16 - .L_15)


	//   ....[0]....
.L_15:
        /*0044*/ 	.word	0x000001a0


	//----- nvinfo : EIATTR_EXIT_INSTR_OFFSETS
	.align		4
.L_16:
        /*0048*/ 	.byte	0x04, 0x1c
        /*004a*/ 	.short	(.L_18 - .L_17)


	//   ....[0]....
.L_17:
        /*004c*/ 	.word	0x000001b0


	//----- nvinfo : EIATTR_CBANK_PARAM_SIZE
	.align		4
.L_18:
        /*0050*/ 	.byte	0x03, 0x19
        /*0052*/ 	.short	0x0010


	//----- nvinfo : EIATTR_PARAM_CBANK
	.align		4
        /*0054*/ 	.byte	0x04, 0x0a
        /*0056*/ 	.short	(.L_20 - .L_19)
	.align		4
.L_19:
        /*0058*/ 	.word	index@(.nv.constant0._Z6kernelPiS_)
        /*005c*/ 	.short	0x0380
        /*005e*/ 	.short	0x0010


	//----- nvinfo : EIATTR_SW_WAR
	.align		4
.L_20:
        /*0060*/ 	.byte	0x04, 0x36
        /*0062*/ 	.short	(.L_22 - .L_21)
.L_21:
        /*0064*/ 	.word	0x00000008
.L_22:


//--------------------- .nv.callgraph             --------------------------
	.section	.nv.callgraph,"",@"SHT_CUDA_CALLGRAPH"
	.align	4
	.sectionentsize	8
	.align		4
        /*0000*/ 	.word	0x00000000
	.align		4
        /*0004*/ 	.word	0xffffffff
	.align		4
        /*0008*/ 	.word	index@(_Z6kernelPiS_)
	.align		4
        /*000c*/ 	.word	index@(vprintf)
	.align		4
        /*0010*/ 	.word	0x00000000
	.align		4
        /*0014*/ 	.word	0xfffffffe
	.align		4
        /*0018*/ 	.word	0x00000000
	.align		4
        /*001c*/ 	.word	0xfffffffd
	.align		4
        /*0020*/ 	.word	0x00000000
	.align		4
        /*0024*/ 	.word	0xfffffffc


//--------------------- .nv.constant4             --------------------------
	.section	.nv.constant4,"a",@progbits
	.align	8
	.align		8
.nv.constant4:
        /*0000*/ 	.dword	vprintf
	.align		8
        /*0008*/ 	.dword	$str


//--------------------- .text._Z6kernelPiS_       --------------------------
	.section	.text._Z6kernelPiS_,"ax",@progbits
	.align	128
        .global         _Z6kernelPiS_
        .type           _Z6kernelPiS_,@function
        .size           _Z6kernelPiS_,(.L_x_2 - _Z6kernelPiS_)
        .other          _Z6kernelPiS_,@"STO_CUDA_ENTRY STV_DEFAULT"
_Z6kernelPiS_:
.text._Z6kernelPiS_:
[----:B------:R-:W0:Y:S01]  /*0000*/  LDC R1, c[0x0][0x37c] ;  /* 0x0000df00ff017b82 */ /* 0x000e220000000800 */
[----:B------:R-:W1:Y:S07]  /*0010*/  S2R R12, SR_CTAID.X ;  /* 0x00000000000c7919 */ /* 0x000e6e0000002500 */
[----:B------:R-:W2:Y:S01]  /*0020*/  LDC.64 R4, c[0x0][0x388] ;  /* 0x0000e200ff047b82 */ /* 0x000ea20000000a00 */
[----:B------:R-:W3:Y:S01]  /*0030*/  LDCU UR7, c[0x0][0x2fc] ;  /* 0x00005f80ff0777ac */ /* 0x000ee20008000800 */
[----:B0-----:R-:W-:Y:S01]  /*0040*/  IADD3 R1, PT, PT, R1, -0x10, RZ ;  /* 0xfffffff001017810 */ /* 0x001fe20007ffe0ff */
[----:B------:R-:W1:Y:S01]  /*0050*/  S2R R13, SR_TID.X ;  /* 0x00000000000d7919 */ /* 0x000e620000002100 */
[----:B------:R-:W1:Y:S04]  /*0060*/  LDCU UR6, c[0x0][0x360] ;  /* 0x00006c00ff0677ac */ /* 0x000e680008000800 */
[----:B------:R-:W0:Y:S01]  /*0070*/  LDC.64 R8, c[0x0][0x380] ;  /* 0x0000e000ff087b82 */ /* 0x000e220000000a00 */
[----:B------:R-:W4:Y:S01]  /*0080*/  LDCU.64 UR4, c[0x0][0x358] ;  /* 0x00006b00ff0477ac */ /* 0x000f220008000a00 */
[----:B------:R-:W-:Y:S01]  /*0090*/  MOV R3, 0x0 ;  /* 0x0000000000037802 */ /* 0x000fe20000000f00 */
[----:B------:R-:W5:Y:S01]  /*00a0*/  LDCU.64 UR8, c[0x4][0x8] ;  /* 0x01000100ff0877ac */ /* 0x000f620008000a00 */
[----:B-1----:R-:W-:-:S04]  /*00b0*/  IMAD R0, R12, UR6, R13 ;  /* 0x000000060c007c24 */ /* 0x002fc8000f8e020d */
[----:B--2---:R-:W-:-:S06]  /*00c0*/  IMAD.WIDE R4, R0, 0x4, R4 ;  /* 0x0000000400047825 */ /* 0x004fcc00078e0204 */
[----:B----4-:R5:W2:Y:S01]  /*00d0*/  LDG.E R5, desc[UR4][R4.64] ;  /* 0x0000000404057981 */ /* 0x010aa2000c1e1900 */
[----:B0-----:R-:W-:Y:S01]  /*00e0*/  IMAD.WIDE R8, R0, 0x4, R8 ;  /* 0x0000000400087825 */ /* 0x001fe200078e0208 */
[----:B------:R-:W0:Y:S01]  /*00f0*/  LDCU UR6, c[0x0][0x2f8] ;  /* 0x00005f00ff0677ac */ /* 0x000e220008000800 */
[----:B------:R1:W4:Y:S01]  /*0100*/  LDC.64 R10, c[0x4][R3] ;  /* 0x01000000030a7b82 */ /* 0x0003220000000a00 */
[----:B------:R1:W-:Y:S04]  /*0110*/  STL.64 [R1], R12 ;  /* 0x0000000c01007387 */ /* 0x0003e80000100a00 */
[----:B------:R1:W-:Y:S01]  /*0120*/  STL [R1+0x8], R0 ;  /* 0x0000080001007387 */ /* 0x0003e20000100800 */
[----:B-----5:R-:W-:Y:S01]  /*0130*/  IMAD.U32 R4, RZ, RZ, UR8 ;  /* 0x00000008ff047e24 */ /* 0x020fe2000f8e00ff */
[----:B0-----:R-:W-:-:S05]  /*0140*/  IADD3 R6, P0, PT, R1, UR6, RZ ;  /* 0x0000000601067c10 */ /* 0x001fca000ff1e0ff */
[----:B---3--:R-:W-:Y:S01]  /*0150*/  IMAD.X R7, RZ, RZ, UR7, P0 ;  /* 0x00000007ff077e24 */ /* 0x008fe200080e06ff */
[----:B--2---:R-:W-:Y:S02]  /*0160*/  IADD3 R2, PT, PT, R0, R5, RZ ;  /* 0x0000000500027210 */ /* 0x004fe40007ffe0ff */
[----:B------:R-:W-:-:S03]  /*0170*/  MOV R5, UR9 ;  /* 0x0000000900057c02 */ /* 0x000fc60008000f00 */
[----:B----4-:R1:W-:Y:S04]  /*0180*/  STG.E desc[UR4][R8.64], R2 ;  /* 0x0000000208007986 */ /* 0x0103e8000c101904 */
[----:B------:R-:W-:-:S07]  /*0190*/  LEPC R20, `(.L_x_0) ;  /* 0x000000001014794e */ /* 0x000fce0000000000 */
[----:B-1----:R-:W-:Y:S05]  /*01a0*/  CALL.ABS.NOINC R10 ;  /* 0x000000000a007343 */ /* 0x002fea0003c00000 */
.L_x_0:
[----:B------:R-:W-:Y:S05]  /*01b0*/  EXIT ;  /* 0x000000000000794d */ /* 0x000fea0003800000 */
.L_x_1:
[----:B------:R-:W-:-:S00]  /*01c0*/  BRA `(.L_x_1) ;  /* 0xfffffffc00fc7947 */ /* 0x000fc0000383ffff */
[----:B------:R-:W-:-:S00]  /*01d0*/  NOP ;  /* 0x0000000000007918 */ /* 0x000fc00000000000 */
        /* <DEDUP_REMOVED lines=10> */
.L_x_2:


//--------------------- .nv.global.init           --------------------------
	.section	.nv.global.init,"aw",@progbits
.nv.global.init:
	.type		$str,@object
	.size		$str,(.L_0 - $str)
$str:
        /*0000*/ 	.byte	0x48, 0x65, 0x6c, 0x6c, 0x6f, 0x2c, 0x20, 0x77, 0x6f, 0x72, 0x6c, 0x64, 0x21, 0x20, 0x62, 0x20
        /*0010*/ 	.byte	0x25, 0x64, 0x20, 0x2c, 0x20, 0x74, 0x20, 0x25, 0x64, 0x20, 0x2c, 0x20, 0x67, 0x20, 0x25, 0x64
        /*0020*/ 	.byte	0x20, 0x0a, 0x00
.L_0:


//--------------------- .nv.shared.reserved.0     --------------------------
	.section	.nv.shared.reserved.0,"aw",@nobits
	.weak		__nv_reservedSMEM_offset_0_alias
	.size		__nv_reservedSMEM_offset_0_alias, 0, 64
	.other		__nv_reservedSMEM_offset_0_alias,@"STO_CUDA_RESERVED_SHARED STV_DEFAULT"
__nv_reservedSMEM_offset_0_alias:
	.zero		0
	.zero		64


//--------------------- .nv.constant0._Z6kernelPiS_ --------------------------
	.section	.nv.constant0._Z6kernelPiS_,"a",@progbits
	.sectionflags	@""
	.align	4
.nv.constant0._Z6kernelPiS_:
	.zero		912


//--------------------- SYMBOLS --------------------------

	.type		.nv.reservedSmem.offset0,@object
	.size		.nv.reservedSmem.offset0,0x4
	.type		vprintf,@function
